	.headerflags	@"EF_CUDA_TEXMODE_UNIFIED EF_CUDA_64BIT_ADDRESS EF_CUDA_SM86 EF_CUDA_VIRTUAL_SM(EF_CUDA_SM86)"
	.elftype	@"ET_EXEC"


//--------------------- .nv.info                  --------------------------
	.section	.nv.info,"",@"SHT_CUDA_INFO"
	.align	4


	//----- nvinfo : EIATTR_REGCOUNT
	.align		4
        /*0000*/ 	.byte	0x04, 0x2f
        /*0002*/ 	.short	(.L_8 - .L_7)
	.align		4
.L_7:
        /*0004*/ 	.word	index@(triton_red_fused_add_embedding_native_layer_norm_0)
        /*0008*/ 	.word	0x0000001c


	//----- nvinfo : EIATTR_MIN_STACK_SIZE
	.align		4
.L_8:
        /*000c*/ 	.byte	0x04, 0x12
        /*000e*/ 	.short	(.L_10 - .L_9)
	.align		4
.L_9:
        /*0010*/ 	.word	index@(triton_red_fused_add_embedding_native_layer_norm_0)
        /*0014*/ 	.word	0x00000000


	//----- nvinfo : EIATTR_FRAME_SIZE
	.align		4
.L_10:
        /*0018*/ 	.byte	0x04, 0x11
        /*001a*/ 	.short	(.L_12 - .L_11)
	.align		4
.L_11:
        /*001c*/ 	.word	index@(triton_red_fused_add_embedding_native_layer_norm_0)
        /*0020*/ 	.word	0x00000000


	//----- nvinfo : EIATTR_MIN_STACK_SIZE
	.align		4
.L_12:
        /*0024*/ 	.byte	0x04, 0x12
        /*0026*/ 	.short	(.L_14 - .L_13)
	.align		4
.L_13:
        /*0028*/ 	.word	index@(triton_red_fused_add_embedding_native_layer_norm_0)
        /*002c*/ 	.word	0x00000000
.L_14:


//--------------------- .nv.info.triton_red_fused_add_embedding_native_layer_norm_0 --------------------------
	.section	.nv.info.triton_red_fused_add_embedding_native_layer_norm_0,"",@"SHT_CUDA_INFO"
	.sectionflags	@""
	.align	4


	//----- nvinfo : EIATTR_CUDA_API_VERSION
	.align		4
        /*0000*/ 	.byte	0x04, 0x37
        /*0002*/ 	.short	(.L_16 - .L_15)
.L_15:
        /*0004*/ 	.word	0x0000007c


	//----- nvinfo : EIATTR_SW2861232_WAR
	.align		4
.L_16:
        /*0008*/ 	.byte	0x01, 0x35
	.zero		2


	//----- nvinfo : EIATTR_PARAM_CBANK
	.align		4
        /*000c*/ 	.byte	0x04, 0x0a
        /*000e*/ 	.short	(.L_18 - .L_17)
	.align		4
.L_17:
        /*0010*/ 	.word	index@(.nv.constant0.triton_red_fused_add_embedding_native_layer_norm_0)
        /*0014*/ 	.short	0x0160
        /*0016*/ 	.short	0x0048


	//----- nvinfo : EIATTR_CBANK_PARAM_SIZE
	.align		4
.L_18:
        /*0018*/ 	.byte	0x03, 0x19
        /*001a*/ 	.short	0x0048


	//----- nvinfo : EIATTR_KPARAM_INFO
	.align		4
        /*001c*/ 	.byte	0x04, 0x17
        /*001e*/ 	.short	(.L_20 - .L_19)
.L_19:
        /*0020*/ 	.word	0x00000000
        /*0024*/ 	.short	0x0009
        /*0026*/ 	.short	0x0040
        /*0028*/ 	.byte	0x00, 0xf4, 0x21, 0x00


	//----- nvinfo : EIATTR_KPARAM_INFO
	.align		4
.L_20:
        /*002c*/ 	.byte	0x04, 0x17
        /*002e*/ 	.short	(.L_22 - .L_21)
.L_21:
        /*0030*/ 	.word	0x00000000
        /*0034*/ 	.short	0x0008
        /*0036*/ 	.short	0x003c
        /*0038*/ 	.byte	0x00, 0xf0, 0x11, 0x00


	//----- nvinfo : EIATTR_KPARAM_INFO
	.align		4
.L_22:
        /*003c*/ 	.byte	0x04, 0x17
        /*003e*/ 	.short	(.L_24 - .L_23)
.L_23:
        /*0040*/ 	.word	0x00000000
        /*0044*/ 	.short	0x0007
        /*0046*/ 	.short	0x0038
        /*0048*/ 	.byte	0x00, 0xf0, 0x11, 0x00


	//----- nvinfo : EIATTR_KPARAM_INFO
	.align		4
.L_24:
        /*004c*/ 	.byte	0x04, 0x17
        /*004e*/ 	.short	(.L_26 - .L_25)
.L_25:
        /*0050*/ 	.word	0x00000000
        /*0054*/ 	.short	0x0006
        /*0056*/ 	.short	0x0030
        /*0058*/ 	.byte	0x00, 0xf4, 0x21, 0x00


	//----- nvinfo : EIATTR_KPARAM_INFO
	.align		4
.L_26:
        /*005c*/ 	.byte	0x04, 0x17
        /*005e*/ 	.short	(.L_28 - .L_27)
.L_27:
        /*0060*/ 	.word	0x00000000
        /*0064*/ 	.short	0x0005
        /*0066*/ 	.short	0x0028
        /*0068*/ 	.byte	0x00, 0xf4, 0x21, 0x00


	//----- nvinfo : EIATTR_KPARAM_INFO
	.align		4
.L_28:
        /*006c*/ 	.byte	0x04, 0x17
        /*006e*/ 	.short	(.L_30 - .L_29)
.L_29:
        /*0070*/ 	.word	0x00000000
        /*0074*/ 	.short	0x0004
        /*0076*/ 	.short	0x0020
        /*0078*/ 	.byte	0x00, 0xf4, 0x21, 0x00


	//----- nvinfo : EIATTR_KPARAM_INFO
	.align		4
.L_30:
        /*007c*/ 	.byte	0x04, 0x17
        /*007e*/ 	.short	(.L_32 - .L_31)
.L_31:
        /*0080*/ 	.word	0x00000000
        /*0084*/ 	.short	0x0003
        /*0086*/ 	.short	0x0018
        /*0088*/ 	.byte	0x00, 0xf4, 0x21, 0x00


	//----- nvinfo : EIATTR_KPARAM_INFO
	.align		4
.L_32:
        /*008c*/ 	.byte	0x04, 0x17
        /*008e*/ 	.short	(.L_34 - .L_33)
.L_33:
        /*0090*/ 	.word	0x00000000
        /*0094*/ 	.short	0x0002
        /*0096*/ 	.short	0x0010
        /*0098*/ 	.byte	0x00, 0xf4, 0x21, 0x00


	//----- nvinfo : EIATTR_KPARAM_INFO
	.align		4
.L_34:
        /*009c*/ 	.byte	0x04, 0x17
        /*009e*/ 	.short	(.L_36 - .L_35)
.L_35:
        /*00a0*/ 	.word	0x00000000
        /*00a4*/ 	.short	0x0001
        /*00a6*/ 	.short	0x0008
        /*00a8*/ 	.byte	0x00, 0xf4, 0x21, 0x00


	//----- nvinfo : EIATTR_KPARAM_INFO
	.align		4
.L_36:
        /*00ac*/ 	.byte	0x04, 0x17
        /*00ae*/ 	.short	(.L_38 - .L_37)
.L_37:
        /*00b0*/ 	.word	0x00000000
        /*00b4*/ 	.short	0x0000
        /*00b6*/ 	.short	0x0000
        /*00b8*/ 	.byte	0x00, 0xf4, 0x21, 0x00


	//----- nvinfo : EIATTR_MAXREG_COUNT
	.align		4
.L_38:
        /*00bc*/ 	.byte	0x03, 0x1b
        /*00be*/ 	.short	0x00ff


	//----- nvinfo : EIATTR_EXTERNS
	.align		4
        /*00c0*/ 	.byte	0x04, 0x0f
        /*00c2*/ 	.short	(.L_40 - .L_39)


	//   ....[0]....
	.align		4
.L_39:
        /*00c4*/ 	.word	index@(__assertfail)


	//----- nvinfo : EIATTR_COOP_GROUP_MASK_REGIDS
	.align		4
.L_40:
        /*00c8*/ 	.byte	0x04, 0x29
        /*00ca*/ 	.short	(.L_42 - .L_41)


	//   ....[0]....
.L_41:
        /*00cc*/ 	.word	0xffffffff


	//   ....[1]....
        /*00d0*/ 	.word	0xffffffff


	//   ....[2]....
        /*00d4*/ 	.word	0xffffffff


	//   ....[3]....
        /*00d8*/ 	.word	0xffffffff


	//   ....[4]....
        /*00dc*/ 	.word	0xffffffff


	//   ....[5]....
        /*00e0*/ 	.word	0xffffffff


	//----- nvinfo : EIATTR_COOP_GROUP_INSTR_OFFSETS
	.align		4
.L_42:
        /*00e4*/ 	.byte	0x04, 0x28
        /*00e6*/ 	.short	(.L_44 - .L_43)


	//   ....[0]....
.L_43:
        /*00e8*/ 	.word	0x000006a0


	//   ....[1]....
        /*00ec*/ 	.word	0x000006d0


	//   ....[2]....
        /*00f0*/ 	.word	0x000006f0


	//   ....[3]....
        /*00f4*/ 	.word	0x00000730


	//   ....[4]....
        /*00f8*/ 	.word	0x000008a0


	//   ....[5]....
        /*00fc*/ 	.word	0x000008e0


	//----- nvinfo : EIATTR_SYSCALL_OFFSETS
	.align		4
.L_44:
        /*0100*/ 	.byte	0x04, 0x46
        /*0102*/ 	.short	(.L_46 - .L_45)


	//   ....[0]....
.L_45:
        /*0104*/ 	.word	0x00000d70


	//   ....[1]....
        /*0108*/ 	.word	0x00000ea0


	//----- nvinfo : EIATTR_EXIT_INSTR_OFFSETS
	.align		4
.L_46:
        /*010c*/ 	.byte	0x04, 0x1c
        /*010e*/ 	.short	(.L_48 - .L_47)


	//   ....[0]....
.L_47:
        /*0110*/ 	.word	0x00000c40


	//----- nvinfo : EIATTR_REQNTID
	.align		4
.L_48:
        /*0114*/ 	.byte	0x04, 0x10
        /*0116*/ 	.short	(.L_50 - .L_49)
.L_49:
        /*0118*/ 	.word	0x00000100
        /*011c*/ 	.word	0x00000001
        /*0120*/ 	.word	0x00000001


	//----- nvinfo : EIATTR_CRS_STACK_SIZE
	.align		4
.L_50:
        /*0124*/ 	.byte	0x04, 0x1e
        /*0126*/ 	.short	(.L_52 - .L_51)
.L_51:
        /*0128*/ 	.word	0x00000000
.L_52:


//--------------------- .nv.callgraph             --------------------------
	.section	.nv.callgraph,"",@"SHT_CUDA_CALLGRAPH"
	.align	4
	.sectionentsize	8
	.align		4
        /*0000*/ 	.word	0x00000000
	.align		4
        /*0004*/ 	.word	0xffffffff
	.align		4
        /*0008*/ 	.word	index@(triton_red_fused_add_embedding_native_layer_norm_0)
	.align		4
        /*000c*/ 	.word	index@(__assertfail)
	.align		4
        /*0010*/ 	.word	0x00000000
	.align		4
        /*0014*/ 	.word	0xfffffffe
	.align		4
        /*0018*/ 	.word	0x00000000
	.align		4
        /*001c*/ 	.word	0xfffffffd
	.align		4
        /*0020*/ 	.word	0x00000000
	.align		4
        /*0024*/ 	.word	0xfffffffc


//--------------------- .nv.rel.action            --------------------------
	.section	.nv.rel.action,"",@"SHT_CUDA_RELOCINFO"
	.align	8
	.sectionentsize	8
        /*0000*/ 	.byte	0x73, 0x00, 0x00, 0x00, 0x00, 0x00, 0x00, 0x00, 0x00, 0x00, 0x00, 0x11, 0x25, 0x00, 0x05, 0x36


//--------------------- .nv.constant4             --------------------------
	.section	.nv.constant4,"a",@progbits
	.align	8
	.align		8
.nv.constant4:
        /*0000*/ 	.dword	__assertfail
	.align		8
        /*0008*/ 	.dword	assertFunc_1
	.align		8
        /*0010*/ 	.dword	assertFile_1
	.align		8
        /*0018*/ 	.dword	assertMessage_1
	.align		8
        /*0020*/ 	.dword	assertFunc_0
	.align		8
        /*0028*/ 	.dword	assertFile_0
	.align		8
        /*0030*/ 	.dword	assertMessage_0
	.align		8
        /*0038*/ 	.dword	_$_str


//--------------------- .nv.constant0.triton_red_fused_add_embedding_native_layer_norm_0 --------------------------
	.section	.nv.constant0.triton_red_fused_add_embedding_native_layer_norm_0,"a",@progbits
	.sectionflags	@""
	.align	4
.nv.constant0.triton_red_fused_add_embedding_native_layer_norm_0:
	.zero		424


//--------------------- .text.triton_red_fused_add_embedding_native_layer_norm_0 --------------------------
	.section	.text.triton_red_fused_add_embedding_native_layer_norm_0,"ax",@progbits
	.sectionflags	@"SHF_BARRIERS=1"
	.sectioninfo	@"SHI_REGISTERS=28"
	.align	128
        .global         triton_red_fused_add_embedding_native_layer_norm_0
        .type           triton_red_fused_add_embedding_native_layer_norm_0,@function
        .size           triton_red_fused_add_embedding_native_layer_norm_0,(.L_x_6 - triton_red_fused_add_embedding_native_layer_norm_0)
        .other          triton_red_fused_add_embedding_native_layer_norm_0,@"STO_CUDA_ENTRY STV_DEFAULT"
triton_red_fused_add_embedding_native_layer_norm_0:
.text.triton_red_fused_add_embedding_native_layer_norm_0:
[----:B------:R-:W-:Y:S02]  /*0000*/  IMAD.MOV.U32 R1, RZ, RZ, c[0x0][0x28] ;  /* 0x00000a00ff017624 */ /* 0x000fe400078e00ff */
[----:B------:R-:W0:Y:S01]  /*0010*/  S2R R12, SR_TID.X ;  /* 0x00000000000c7919 */ /* 0x000e220000002100 */
[----:B------:R-:W-:Y:S01]  /*0020*/  IMAD.MOV.U32 R11, RZ, RZ, 0x8 ;  /* 0x00000008ff0b7424 */ /* 0x000fe200078e00ff */
[----:B------:R-:W-:Y:S01]  /*0030*/  CS2R R6, SRZ ;  /* 0x0000000000067805 */ /* 0x000fe2000001ff00 */
[----:B------:R-:W-:Y:S01]  /*0040*/  ULDC.64 UR4, c[0x0][0x118] ;  /* 0x0000460000047ab9 */ /* 0x000fe20000000a00 */
[----:B------:R-:W1:Y:S01]  /*0050*/  S2R R0, SR_CTAID.X ;  /* 0x0000000000007919 */ /* 0x000e620000002500 */
[----:B0-----:R-:W-:Y:S01]  /*0060*/  SHF.R.U32.HI R13, RZ, 0x2, R12 ;  /* 0x00000002ff0d7819 */ /* 0x001fe2000001160c */
[----:B-1----:R-:W-:-:S03]  /*0070*/  IMAD.SHL.U32 R8, R0, 0x40, RZ ;  /* 0x0000004000087824 */ /* 0x002fc600078e00ff */
[----:B------:R-:W-:-:S04]  /*0080*/  SGXT.U32 R13, R13, 0x6 ;  /* 0x000000060d0d781a */ /* 0x000fc80000000000 */
[----:B------:R-:W-:-:S04]  /*0090*/  LOP3.LUT R8, R13, R8, RZ, 0xfc, !PT ;  /* 0x000000080d087212 */ /* 0x000fc800078efcff */
[C---:B------:R-:W-:Y:S01]  /*00a0*/  ISETP.GE.AND P1, PT, R8.reuse, 0x4d, PT ;  /* 0x0000004d0800780c */ /* 0x040fe20003f26270 */
[----:B------:R-:W-:-:S12]  /*00b0*/  IMAD.WIDE R4, R8, R11, c[0x0][0x160] ;  /* 0x0000580008047625 */ /* 0x000fd800078e020b */
[----:B------:R-:W2:Y:S01]  /*00c0*/  @!P1 LDG.E.EL.64 R6, [R4.64] ;  /* 0x0000000404069981 */ /* 0x000ea2000c2e1b00 */
[----:B------:R-:W-:Y:S01]  /*00d0*/  CS2R R2, SRZ ;  /* 0x0000000000027805 */ /* 0x000fe2000001ff00 */
[----:B------:R-:W-:-:S05]  /*00e0*/  IMAD.WIDE R10, R8, R11, c[0x0][0x170] ;  /* 0x00005c00080a7625 */ /* 0x000fca00078e020b */
[----:B------:R0:W5:Y:S01]  /*00f0*/  @!P1 LDG.E.EL.64 R2, [R10.64] ;  /* 0x000000040a029981 */ /* 0x000162000c2e1b00 */
[----:B--2---:R-:W-:Y:S02]  /*0100*/  IADD3 R9, P2, R6, 0xc100, RZ ;  /* 0x0000c10006097810 */ /* 0x004fe40007f5e0ff */
[----:B------:R-:W-:-:S03]  /*0110*/  ISETP.GE.AND P0, PT, R7, RZ, PT ;  /* 0x000000ff0700720c */ /* 0x000fc60003f06270 */
[----:B------:R-:W-:Y:S01]  /*0120*/  IMAD.X R15, RZ, RZ, R7, P2 ;  /* 0x000000ffff0f7224 */ /* 0x000fe200010e0607 */
[----:B------:R-:W-:-:S04]  /*0130*/  SEL R19, R9, R6, !P0 ;  /* 0x0000000609137207 */ /* 0x000fc80004000000 */
[----:B------:R-:W-:Y:S02]  /*0140*/  SEL R15, R15, R7, !P0 ;  /* 0x000000070f0f7207 */ /* 0x000fe40004000000 */
[----:B------:R-:W-:-:S04]  /*0150*/  ISETP.GT.U32.AND P0, PT, R19, 0xc0ff, PT ;  /* 0x0000c0ff1300780c */ /* 0x000fc80003f04070 */
[----:B------:R-:W-:-:S13]  /*0160*/  ISETP.GT.U32.AND.EX P0, PT, R15, RZ, PT, P0 ;  /* 0x000000ff0f00720c */ /* 0x000fda0003f04100 */
[----:B------:R-:W-:Y:S05]  /*0170*/  @!P1 BRA P0, `(.L_x_0) ;  /* 0x00000c0000009947 */ /* 0x000fea0000000000 */
[----:B0-----:R-:W-:Y:S01]  /*0180*/  WARPSYNC 0xffffffff ;  /* 0xffffffff00007948 */ /* 0x001fe20003800000 */
[----:B------:R-:W-:Y:S01]  /*0190*/  BAR.SYNC.DEFER_BLOCKING 0x0 ;  /* 0x0000000000007b1d */ /* 0x000fe20000010000 */
[----:B------:R-:W-:Y:S01]  /*01a0*/  MOV R6, 0x600 ;  /* 0x0000060000067802 */ /* 0x000fe20000000f00 */
[----:B------:R-:W-:Y:S01]  /*01b0*/  IMAD R15, R15, 0x600, RZ ;  /* 0x000006000f0f7824 */ /* 0x000fe200078e02ff */
[----:B------:R-:W-:Y:S02]  /*01c0*/  LOP3.LUT R12, R12, 0x3, RZ, 0xc0, !PT ;  /* 0x000000030c0c7812 */ /* 0x000fe400078ec0ff */
[----:B------:R-:W-:Y:S01]  /*01d0*/  PRMT R7, RZ, 0x7610, R7 ;  /* 0x00007610ff077816 */ /* 0x000fe20000000007 */
[----:B------:R-:W-:-:S04]  /*01e0*/  IMAD.WIDE.U32 R4, R19, R6, c[0x0][0x168] ;  /* 0x00005a0013047625 */ /* 0x000fc800078e0006 */
[----:B------:R-:W-:-:S04]  /*01f0*/  IMAD.IADD R5, R5, 0x1, R15 ;  /* 0x0000000105057824 */ /* 0x000fc800078e020f */
[----:B------:R-:W-:-:S05]  /*0200*/  IMAD.WIDE.U32 R4, R12, 0x2, R4 ;  /* 0x000000020c047825 */ /* 0x000fca00078e0004 */
[----:B------:R0:W5:Y:S02]  /*0210*/  @!P1 LDG.E.EL.U16 R7, [R4.64] ;  /* 0x0000000404079981 */ /* 0x000164000c2e1500 */
[----:B-----5:R-:W-:Y:S02]  /*0220*/  IADD3 R9, P2, R2, 0x4d, RZ ;  /* 0x0000004d02097810 */ /* 0x020fe40007f5e0ff */
        /* <DEDUP_REMOVED lines=9> */
[----:B------:R-:W-:-:S04]  /*02c0*/  IMAD.WIDE.U32 R2, R21, R6, c[0x0][0x178] ;  /* 0x00005e0015027625 */ /* 0x000fc800078e0006 */
[----:B------:R-:W-:Y:S02]  /*02d0*/  IMAD.SHL.U32 R6, R12, 0x2, RZ ;  /* 0x000000020c067824 */ /* 0x000fe400078e00ff */
[----:B------:R-:W-:-:S03]  /*02e0*/  IMAD R17, R11, 0x600, RZ ;  /* 0x000006000b117824 */ /* 0x000fc600078e02ff */
[----:B------:R-:W-:Y:S02]  /*02f0*/  IADD3 R10, P0, R6, R2, RZ ;  /* 0x00000002060a7210 */ /* 0x000fe40007f1e0ff */
[----:B------:R-:W-:Y:S02]  /*0300*/  PRMT R2, RZ, 0x7610, R2 ;  /* 0x00007610ff027816 */ /* 0x000fe40000000002 */
[----:B------:R-:W-:-:S05]  /*0310*/  IADD3.X R11, R3, R17, RZ, P0, !PT ;  /* 0x00000011030b7210 */ /* 0x000fca00007fe4ff */
[----:B------:R-:W2:Y:S01]  /*0320*/  @!P1 LDG.E.EL.U16 R2, [R10.64] ;  /* 0x000000040a029981 */ /* 0x000ea2000c2e1500 */
[----:B------:R-:W-:Y:S01]  /*0330*/  IMAD.U32 R9, R7, 0x10000, RZ ;  /* 0x0001000007097824 */ /* 0x000fe200078e00ff */
[----:B------:R-:W-:Y:S01]  /*0340*/  ISETP.LT.AND P5, PT, R8, 0x4d, PT ;  /* 0x0000004d0800780c */ /* 0x000fe20003fa1270 */
[----:B------:R-:W-:Y:S01]  /*0350*/  IMAD.MOV.U32 R7, RZ, RZ, RZ ;  /* 0x000000ffff077224 */ /* 0x000fe200078e00ff */
[----:B------:R-:W-:Y:S01]  /*0360*/  BSSY B0, `(.L_x_2) ;  /* 0x0000033000007945 */ /* 0x000fe20003800000 */
[----:B------:R-:W-:Y:S02]  /*0370*/  MOV R16, RZ ;  /* 0x000000ff00107202 */ /* 0x000fe40000000f00 */
[----:B------:R-:W-:-:S04]  /*0380*/  IMAD.WIDE.U32 R4, R21, 0x600, R6 ;  /* 0x0000060015047825 */ /* 0x000fc800078e0006 */
[----:B--2---:R-:W-:Y:S02]  /*0390*/  IMAD.U32 R14, R2, 0x10000, RZ ;  /* 0x00010000020e7824 */ /* 0x004fe400078e00ff */
[----:B------:R-:W-:Y:S02]  /*03a0*/  IMAD.WIDE.U32 R2, R19, 0x600, R6 ;  /* 0x0000060013027825 */ /* 0x000fe400078e0006 */
[----:B------:R-:W-:Y:S01]  /*03b0*/  FADD R20, R9, R14 ;  /* 0x0000000e09147221 */ /* 0x000fe20000000000 */
[----:B------:R-:W-:Y:S01]  /*03c0*/  IADD3 R9, P0, R4, c[0x0][0x178], RZ ;  /* 0x00005e0004097a10 */ /* 0x000fe20007f1e0ff */
[----:B------:R-:W-:Y:S01]  /*03d0*/  IMAD.IADD R14, R17, 0x1, R5 ;  /* 0x00000001110e7824 */ /* 0x000fe200078e0205 */
[----:B------:R-:W-:Y:S01]  /*03e0*/  IADD3 R8, P3, R2, c[0x0][0x168], RZ ;  /* 0x00005a0002087a10 */ /* 0x000fe20007f7e0ff */
[----:B------:R-:W-:Y:S01]  /*03f0*/  IMAD.IADD R15, R15, 0x1, R3 ;  /* 0x000000010f0f7824 */ /* 0x000fe200078e0203 */
[----:B------:R-:W-:Y:S01]  /*0400*/  IADD3 R10, P2, R9, 0x8, RZ ;  /* 0x00000008090a7810 */ /* 0x000fe20007f5e0ff */
[----:B------:R-:W-:Y:S01]  /*0410*/  CS2R R18, SRZ ;  /* 0x0000000000127805 */ /* 0x000fe2000001ff00 */
[----:B------:R-:W-:-:S02]  /*0420*/  IADD3 R8, P4, R8, 0x8, RZ ;  /* 0x0000000808087810 */ /* 0x000fc40007f9e0ff */
[----:B------:R-:W-:Y:S02]  /*0430*/  SEL R17, RZ, 0x3f800000, !P5 ;  /* 0x3f800000ff117807 */ /* 0x000fe40006800000 */
[----:B------:R-:W-:Y:S02]  /*0440*/  IADD3.X R11, RZ, c[0x0][0x17c], R14, P2, P0 ;  /* 0x00005f00ff0b7a10 */ /* 0x000fe400017e040e */
[----:B------:R-:W-:Y:S02]  /*0450*/  IADD3.X R9, RZ, c[0x0][0x16c], R15, P4, P3 ;  /* 0x00005b00ff097a10 */ /* 0x000fe400027e640f */
[----:B------:R-:W-:Y:S02]  /*0460*/  FSEL R20, R20, RZ, !P1 ;  /* 0x000000ff14147208 */ /* 0x000fe40004800000 */
.L_x_3:
[----:B------:R-:W-:Y:S01]  /*0470*/  BAR.SYNC.DEFER_BLOCKING 0x0 ;  /* 0x0000000000007b1d */ /* 0x000fe20000010000 */
[----:B------:R-:W-:Y:S02]  /*0480*/  PRMT R21, RZ, 0x7610, R21 ;  /* 0x00007610ff157816 */ /* 0x000fe40000000015 */
[----:B------:R-:W-:-:S04]  /*0490*/  PRMT R22, RZ, 0x7610, R22 ;  /* 0x00007610ff167816 */ /* 0x000fc80000000016 */
[----:B------:R0:W2:Y:S04]  /*04a0*/  @!P1 LDG.E.EL.U16 R21, [R8.64] ;  /* 0x0000000408159981 */ /* 0x0000a8000c2e1500 */
[----:B------:R-:W-:Y:S06]  /*04b0*/  BAR.SYNC.DEFER_BLOCKING 0x0 ;  /* 0x0000000000007b1d */ /* 0x000fec0000010000 */
[----:B------:R-:W3:Y:S01]  /*04c0*/  @!P1 LDG.E.EL.U16 R22, [R10.64] ;  /* 0x000000040a169981 */ /* 0x000ee2000c2e1500 */
[----:B------:R-:W-:Y:S01]  /*04d0*/  FADD R24, R17, 1 ;  /* 0x3f80000011187421 */ /* 0x000fe20000000000 */
[----:B0-----:R-:W-:-:S03]  /*04e0*/  IADD3 R8, P3, R8, 0x8, RZ ;  /* 0x0000000808087810 */ /* 0x001fc60007f7e0ff */
[C---:B------:R-:W-:Y:S01]  /*04f0*/  FMUL R23, R24.reuse, 0.25 ;  /* 0x3e80000018177820 */ /* 0x040fe20000400000 */
[C---:B------:R-:W-:Y:S01]  /*0500*/  FSETP.GEU.AND P2, PT, |R24|.reuse, 1.175494350822287508e-38, PT ;  /* 0x008000001800780b */ /* 0x040fe20003f4e200 */
[----:B------:R-:W-:Y:S01]  /*0510*/  IMAD.X R9, RZ, RZ, R9, P3 ;  /* 0x000000ffff097224 */ /* 0x000fe200018e0609 */
[C---:B------:R-:W-:Y:S02]  /*0520*/  FSETP.GT.AND P0, PT, |R24|.reuse, 8.50705917302346158658e+37, PT ;  /* 0x7e8000001800780b */ /* 0x040fe40003f04200 */
[----:B------:R-:W-:Y:S02]  /*0530*/  FSEL R17, R24, R17, !P1 ;  /* 0x0000001118117208 */ /* 0x000fe40004800000 */
[----:B------:R-:W-:-:S07]  /*0540*/  FSEL R25, R23, R24, P0 ;  /* 0x0000001817197208 */ /* 0x000fce0000000000 */
[----:B------:R-:W-:-:S06]  /*0550*/  @!P2 FMUL R25, R25, 16777216 ;  /* 0x4b8000001919a820 */ /* 0x000fcc0000400000 */
[----:B------:R-:W0:Y:S01]  /*0560*/  MUFU.RCP R25, R25 ;  /* 0x0000001900197308 */ /* 0x000e220000001000 */
[----:B--2---:R-:W-:Y:S01]  /*0570*/  IMAD.U32 R21, R21, 0x10000, RZ ;  /* 0x0001000015157824 */ /* 0x004fe200078e00ff */
[----:B---3--:R-:W-:-:S05]  /*0580*/  SHF.L.U32 R22, R22, 0x10, RZ ;  /* 0x0000001016167819 */ /* 0x008fca00000006ff */
[----:B------:R-:W-:-:S04]  /*0590*/  FADD R21, R21, R22 ;  /* 0x0000001615157221 */ /* 0x000fc80000000000 */
[----:B------:R-:W-:-:S04]  /*05a0*/  FADD R23, R21, -R20 ;  /* 0x8000001415177221 */ /* 0x000fc80000000000 */
[----:B------:R-:W-:-:S05]  /*05b0*/  FMUL R22, R23, 0.25 ;  /* 0x3e80000017167820 */ /* 0x000fca0000400000 */
[----:B------:R-:W-:Y:S02]  /*05c0*/  FSEL R22, R22, R23, P0 ;  /* 0x0000001716167208 */ /* 0x000fe40000000000 */
[----:B------:R-:W-:-:S03]  /*05d0*/  IADD3 R18, P0, R18, 0x4, RZ ;  /* 0x0000000412127810 */ /* 0x000fc60007f1e0ff */
[----:B------:R-:W-:Y:S01]  /*05e0*/  @!P2 FMUL R22, R22, 16777216 ;  /* 0x4b8000001616a820 */ /* 0x000fe20000400000 */
[----:B------:R-:W-:Y:S01]  /*05f0*/  IADD3 R10, P2, R10, 0x8, RZ ;  /* 0x000000080a0a7810 */ /* 0x000fe20007f5e0ff */
[----:B------:R-:W-:Y:S01]  /*0600*/  IMAD.X R19, RZ, RZ, R19, P0 ;  /* 0x000000ffff137224 */ /* 0x000fe200000e0613 */
[----:B------:R-:W-:Y:S01]  /*0610*/  ISETP.GE.U32.AND P0, PT, R18, 0x2fc, PT ;  /* 0x000002fc1200780c */ /* 0x000fe20003f06070 */
[----:B0-----:R-:W-:Y:S02]  /*0620*/  FFMA R22, R25, R22, R20 ;  /* 0x0000001619167223 */ /* 0x001fe40000000014 */
[----:B------:R-:W-:Y:S01]  /*0630*/  IMAD.X R11, RZ, RZ, R11, P2 ;  /* 0x000000ffff0b7224 */ /* 0x000fe200010e060b */
[----:B------:R-:W-:Y:S01]  /*0640*/  ISETP.GE.U32.AND.EX P0, PT, R19, RZ, PT, P0 ;  /* 0x000000ff1300720c */ /* 0x000fe20003f06100 */
[----:B------:R-:W-:Y:S01]  /*0650*/  FADD R21, R21, -R22 ;  /* 0x8000001615157221 */ /* 0x000fe20000000000 */
[----:B------:R-:W-:-:S03]  /*0660*/  FSEL R20, R22, R20, !P1 ;  /* 0x0000001416147208 */ /* 0x000fc60004800000 */
[----:B------:R-:W-:-:S08]  /*0670*/  @!P1 FFMA R16, R23, R21, R16 ;  /* 0x0000001517109223 */ /* 0x000fd00000000010 */
[----:B------:R-:W-:Y:S05]  /*0680*/  @!P0 BRA `(.L_x_3) ;  /* 0xfffffde000008947 */ /* 0x000fea000383ffff */
[----:B------:R-:W-:Y:S05]  /*0690*/  BSYNC B0 ;  /* 0x0000000000007941 */ /* 0x000fea0003800000 */
.L_x_2:
[----:B------:R-:W0:Y:S01]  /*06a0*/  SHFL.BFLY PT, R8, R17, 0x2, 0x1f ;  /* 0x0c401f0011087f89 */ /* 0x000e2200000e0000 */
[----:B------:R-:W-:Y:S01]  /*06b0*/  IMAD R13, R0, 0x40, R13 ;  /* 0x00000040000d7824 */ /* 0x000fe200078e020d */
[----:B------:R-:W-:Y:S02]  /*06c0*/  IADD3 R2, P4, R2, c[0x0][0x168], RZ ;  /* 0x00005a0002027a10 */ /* 0x000fe40007f9e0ff */
[----:B------:R-:W1:Y:S01]  /*06d0*/  SHFL.BFLY PT, R5, R20, 0x2, 0x1f ;  /* 0x0c401f0014057f89 */ /* 0x000e6200000e0000 */
[----:B------:R-:W-:-:S03]  /*06e0*/  IMAD R12, R13, 0x300, R12 ;  /* 0x000003000d0c7824 */ /* 0x000fc600078e020c */
[----:B------:R-:W2:Y:S01]  /*06f0*/  SHFL.BFLY PT, R7, R16, 0x2, 0x1f ;  /* 0x0c401f0010077f89 */ /* 0x000ea200000e0000 */
[----:B0-----:R-:W-:-:S04]  /*0700*/  FADD R3, R17, R8 ;  /* 0x0000000811037221 */ /* 0x001fc80000000000 */
[C---:B------:R-:W-:Y:S01]  /*0710*/  FMUL R10, R3.reuse, 0.25 ;  /* 0x3e800000030a7820 */ /* 0x040fe20000400000 */
[C---:B------:R-:W-:Y:S01]  /*0720*/  FSETP.GEU.AND P2, PT, |R3|.reuse, 1.175494350822287508e-38, PT ;  /* 0x008000000300780b */ /* 0x040fe20003f4e200 */
[----:B------:R-:W0:Y:S01]  /*0730*/  SHFL.BFLY PT, R18, R3, 0x1, 0x1f ;  /* 0x0c201f0003127f89 */ /* 0x000e2200000e0000 */
[----:B------:R-:W-:Y:S01]  /*0740*/  FSETP.GT.AND P0, PT, |R3|, 8.50705917302346158658e+37, PT ;  /* 0x7e8000000300780b */ /* 0x000fe20003f04200 */
[----:B-1----:R-:W-:Y:S01]  /*0750*/  FADD R5, -R20, R5 ;  /* 0x0000000514057221 */ /* 0x002fe20000000100 */
[----:B--2---:R-:W-:Y:S02]  /*0760*/  FADD R16, R16, R7 ;  /* 0x0000000710107221 */ /* 0x004fe40000000000 */
[----:B------:R-:W-:-:S07]  /*0770*/  FSEL R10, R10, R3, P0 ;  /* 0x000000030a0a7208 */ /* 0x000fce0000000000 */
[----:B------:R-:W-:Y:S02]  /*0780*/  @!P2 FMUL R10, R10, 16777216 ;  /* 0x4b8000000a0aa820 */ /* 0x000fe40000400000 */
[----:B------:R-:W-:Y:S02]  /*0790*/  @P0 FMUL R8, R8, 0.25 ;  /* 0x3e80000008080820 */ /* 0x000fe40000400000 */
[----:B------:R-:W1:Y:S02]  /*07a0*/  MUFU.RCP R9, R10 ;  /* 0x0000000a00097308 */ /* 0x000e640000001000 */
[----:B------:R-:W-:Y:S01]  /*07b0*/  @!P2 FMUL R8, R8, 16777216 ;  /* 0x4b8000000808a820 */ /* 0x000fe20000400000 */
[C---:B------:R-:W-:Y:S01]  /*07c0*/  FSETP.NEU.AND P2, PT, R3.reuse, RZ, PT ;  /* 0x000000ff0300720b */ /* 0x040fe20003f4d000 */
[----:B0-----:R-:W-:-:S05]  /*07d0*/  FADD R11, R3, R18 ;  /* 0x00000012030b7221 */ /* 0x001fca0000000000 */
[C---:B------:R-:W-:Y:S02]  /*07e0*/  FSETP.GT.AND P0, PT, |R11|.reuse, 8.50705917302346158658e+37, PT ;  /* 0x7e8000000b00780b */ /* 0x040fe40003f04200 */
[----:B------:R-:W-:Y:S01]  /*07f0*/  FSETP.GEU.AND P3, PT, |R11|, 1.175494350822287508e-38, PT ;  /* 0x008000000b00780b */ /* 0x000fe20003f6e200 */
[----:B-1----:R-:W-:Y:S01]  /*0800*/  FMUL R9, R9, R8 ;  /* 0x0000000809097220 */ /* 0x002fe20000400000 */
[----:B------:R-:W-:-:S04]  /*0810*/  FMUL R8, R5, R5 ;  /* 0x0000000505087220 */ /* 0x000fc80000400000 */
[----:B------:R-:W-:Y:S01]  /*0820*/  FSEL R9, R9, RZ, P2 ;  /* 0x000000ff09097208 */ /* 0x000fe20001000000 */
[----:B------:R-:W-:Y:S01]  /*0830*/  FMUL R8, R17, R8 ;  /* 0x0000000811087220 */ /* 0x000fe20000400000 */
[----:B------:R-:W-:-:S03]  /*0840*/  FSETP.NEU.AND P2, PT, R11, RZ, PT ;  /* 0x000000ff0b00720b */ /* 0x000fc60003f4d000 */
[----:B------:R-:W-:Y:S01]  /*0850*/  FFMA R20, R5, R9, R20 ;  /* 0x0000000905147223 */ /* 0x000fe20000000014 */
[----:B------:R-:W-:Y:S01]  /*0860*/  @P0 FMUL R11, R11, 0.25 ;  /* 0x3e8000000b0b0820 */ /* 0x000fe20000400000 */
[----:B------:R-:W-:Y:S01]  /*0870*/  FFMA R8, R9, R8, R16 ;  /* 0x0000000809087223 */ /* 0x000fe20000000010 */
[----:B------:R-:W-:Y:S01]  /*0880*/  @P0 FMUL R18, R18, 0.25 ;  /* 0x3e80000012120820 */ /* 0x000fe20000400000 */
[----:B------:R-:W-:Y:S01]  /*0890*/  MOV R16, 0x3aaaaaab ;  /* 0x3aaaaaab00107802 */ /* 0x000fe20000000f00 */
[----:B------:R-:W0:Y:S01]  /*08a0*/  SHFL.BFLY PT, R5, R20, 0x1, 0x1f ;  /* 0x0c201f0014057f89 */ /* 0x000e2200000e0000 */
[----:B------:R-:W-:Y:S01]  /*08b0*/  @!P3 FMUL R11, R11, 16777216 ;  /* 0x4b8000000b0bb820 */ /* 0x000fe20000400000 */
[----:B------:R-:W-:Y:S01]  /*08c0*/  @!P3 FMUL R18, R18, 16777216 ;  /* 0x4b8000001212b820 */ /* 0x000fe20000400000 */
[----:B------:R-:W-:Y:S01]  /*08d0*/  IADD3 R4, P3, R4, c[0x0][0x178], RZ ;  /* 0x00005e0004047a10 */ /* 0x000fe20007f7e0ff */
[----:B------:R-:W1:Y:S03]  /*08e0*/  SHFL.BFLY PT, R7, R8, 0x1, 0x1f ;  /* 0x0c201f0008077f89 */ /* 0x000e6600000e0000 */
[----:B------:R-:W2:Y:S02]  /*08f0*/  MUFU.RCP R11, R11 ;  /* 0x0000000b000b7308 */ /* 0x000ea40000001000 */
[----:B--2---:R-:W-:Y:S01]  /*0900*/  FMUL R18, R11, R18 ;  /* 0x000000120b127220 */ /* 0x004fe20000400000 */
[----:B0-----:R-:W-:-:S04]  /*0910*/  FADD R5, -R20, R5 ;  /* 0x0000000514057221 */ /* 0x001fc80000000100 */
[----:B------:R-:W-:Y:S01]  /*0920*/  FMUL R10, R5, R5 ;  /* 0x00000005050a7220 */ /* 0x000fe20000400000 */
[----:B------:R-:W-:Y:S01]  /*0930*/  FSEL R18, R18, RZ, P2 ;  /* 0x000000ff12127208 */ /* 0x000fe20001000000 */
[----:B-1----:R-:W-:Y:S01]  /*0940*/  FADD R7, R8, R7 ;  /* 0x0000000708077221 */ /* 0x002fe20000000000 */
[----:B------:R-:W-:Y:S01]  /*0950*/  IADD3 R8, P0, R6, c[0x0][0x188], RZ ;  /* 0x0000620006087a10 */ /* 0x000fe20007f1e0ff */
[----:B------:R-:W-:Y:S01]  /*0960*/  FMUL R10, R3, R10 ;  /* 0x0000000a030a7220 */ /* 0x000fe20000400000 */
[----:B------:R-:W-:Y:S01]  /*0970*/  IADD3.X R3, R15, c[0x0][0x16c], RZ, P4, !PT ;  /* 0x00005b000f037a10 */ /* 0x000fe200027fe4ff */
[----:B------:R-:W-:Y:S01]  /*0980*/  FFMA R20, R5, R18, R20 ;  /* 0x0000001205147223 */ /* 0x000fe20000000014 */
[----:B------:R-:W-:Y:S01]  /*0990*/  IADD3.X R5, R14, c[0x0][0x17c], RZ, P3, !PT ;  /* 0x00005f000e057a10 */ /* 0x000fe20001ffe4ff */
[----:B------:R-:W-:Y:S01]  /*09a0*/  FFMA R7, R18, R10, R7 ;  /* 0x0000000a12077223 */ /* 0x000fe20000000007 */
[----:B------:R-:W-:Y:S01]  /*09b0*/  IADD3 R10, P2, R6, c[0x0][0x180], RZ ;  /* 0x00006000060a7a10 */ /* 0x000fe20007f5e0ff */
[----:B------:R-:W-:Y:S01]  /*09c0*/  IMAD.MOV.U32 R6, RZ, RZ, -0x1 ;  /* 0xffffffffff067424 */ /* 0x000fe200078e00ff */
[----:B------:R-:W-:Y:S01]  /*09d0*/  IADD3.X R9, RZ, c[0x0][0x18c], RZ, P0, !PT ;  /* 0x00006300ff097a10 */ /* 0x000fe200007fe4ff */
[----:B------:R-:W-:Y:S01]  /*09e0*/  FFMA R0, R7, R16, 9.9999997473787516356e-06 ;  /* 0x3727c5ac07007423 */ /* 0x000fe20000000010 */
[----:B------:R-:W-:-:S02]  /*09f0*/  IMAD.MOV.U32 R7, RZ, RZ, -0x4 ;  /* 0xfffffffcff077424 */ /* 0x000fc400078e00ff */
[----:B------:R-:W-:-:S03]  /*0a00*/  IMAD.X R11, RZ, RZ, c[0x0][0x184], P2 ;  /* 0x00006100ff0b7624 */ /* 0x000fc600010e06ff */
[----:B------:R-:W0:Y:S04]  /*0a10*/  MUFU.RSQ R0, R0 ;  /* 0x0000000000007308 */ /* 0x000e280000001400 */
.L_x_4:
[----:B------:R1:W2:Y:S01]  /*0a20*/  LDG.E.EL.U16 R13, [R10.64] ;  /* 0x000000040a0d7981 */ /* 0x0002a2000c2e1500 */
[----:B------:R-:W-:-:S03]  /*0a30*/  PRMT R15, RZ, 0x7610, R15 ;  /* 0x00007610ff0f7816 */ /* 0x000fc6000000000f */
[----:B------:R3:W4:Y:S04]  /*0a40*/  LDG.E.EL.U16 R14, [R8.64] ;  /* 0x00000004080e7981 */ /* 0x000728000c2e1500 */
[----:B------:R-:W-:Y:S01]  /*0a50*/  BAR.SYNC.DEFER_BLOCKING 0x0 ;  /* 0x0000000000007b1d */ /* 0x000fe20000010000 */
[----:B------:R-:W-:-:S05]  /*0a60*/  PRMT R16, RZ, 0x7610, R16 ;  /* 0x00007610ff107816 */ /* 0x000fca0000000010 */
[----:B------:R5:W2:Y:S04]  /*0a70*/  @!P1 LDG.E.EF.U16 R15, [R2.64] ;  /* 0x00000004020f9981 */ /* 0x000aa8000c0e1500 */
[----:B------:R-:W-:Y:S06]  /*0a80*/  BAR.SYNC.DEFER_BLOCKING 0x0 ;  /* 0x0000000000007b1d */ /* 0x000fec0000010000 */
[----:B------:R0:W4:Y:S01]  /*0a90*/  @!P1 LDG.E.EF.U16 R16, [R4.64] ;  /* 0x0000000404109981 */ /* 0x000122000c0e1500 */
[----:B-----5:R-:W-:-:S02]  /*0aa0*/  IADD3 R2, P3, R2, 0x8, RZ ;  /* 0x0000000802027810 */ /* 0x020fc40007f7e0ff */
[----:B---3--:R-:W-:Y:S02]  /*0ab0*/  IADD3 R8, P4, R8, 0x8, RZ ;  /* 0x0000000808087810 */ /* 0x008fe40007f9e0ff */
[----:B-1----:R-:W-:Y:S01]  /*0ac0*/  IADD3 R10, P5, R10, 0x8, RZ ;  /* 0x000000080a0a7810 */ /* 0x002fe20007fbe0ff */
[----:B------:R-:W-:Y:S01]  /*0ad0*/  IMAD.X R3, RZ, RZ, R3, P3 ;  /* 0x000000ffff037224 */ /* 0x000fe200018e0603 */
[----:B0-----:R-:W-:Y:S01]  /*0ae0*/  IADD3 R4, P2, R4, 0x8, RZ ;  /* 0x0000000804047810 */ /* 0x001fe20007f5e0ff */
[----:B------:R-:W-:Y:S02]  /*0af0*/  IMAD.X R9, RZ, RZ, R9, P4 ;  /* 0x000000ffff097224 */ /* 0x000fe400020e0609 */
[----:B------:R-:W-:Y:S01]  /*0b00*/  IMAD.X R11, RZ, RZ, R11, P5 ;  /* 0x000000ffff0b7224 */ /* 0x000fe200028e060b */
[----:B------:R-:W-:Y:S01]  /*0b10*/  IADD3.X R5, RZ, R5, RZ, P2, !PT ;  /* 0x00000005ff057210 */ /* 0x000fe200017fe4ff */
[----:B--2---:R-:W-:Y:S02]  /*0b20*/  IMAD.U32 R15, R15, 0x10000, RZ ;  /* 0x000100000f0f7824 */ /* 0x004fe400078e00ff */
[----:B----4-:R-:W-:-:S04]  /*0b30*/  IMAD.U32 R16, R16, 0x10000, RZ ;  /* 0x0001000010107824 */ /* 0x010fc800078e00ff */
[----:B------:R-:W-:Y:S01]  /*0b40*/  FADD R15, R15, R16 ;  /* 0x000000100f0f7221 */ /* 0x000fe20000000000 */
[----:B------:R-:W-:-:S03]  /*0b50*/  SHF.L.U32 R16, R13, 0x10, RZ ;  /* 0x000000100d107819 */ /* 0x000fc600000006ff */
[----:B------:R-:W-:Y:S01]  /*0b60*/  FADD R15, -R20, R15 ;  /* 0x0000000f140f7221 */ /* 0x000fe20000000100 */
[----:B------:R-:W-:-:S03]  /*0b70*/  IMAD.U32 R13, R14, 0x10000, RZ ;  /* 0x000100000e0d7824 */ /* 0x000fc600078e00ff */
[----:B------:R-:W-:Y:S01]  /*0b80*/  FMUL R15, R0, R15 ;  /* 0x0000000f000f7220 */ /* 0x000fe20000400000 */
[----:B------:R-:W-:-:S03]  /*0b90*/  IADD3 R14, R12, 0x4, R7 ;  /* 0x000000040c0e7810 */ /* 0x000fc60007ffe007 */
[----:B------:R-:W-:Y:S01]  /*0ba0*/  FFMA R15, R16, R15, R13 ;  /* 0x0000000f100f7223 */ /* 0x000fe2000000000d */
[----:B------:R-:W-:Y:S01]  /*0bb0*/  IMAD.MOV.U32 R13, RZ, RZ, 0x2 ;  /* 0x00000002ff0d7424 */ /* 0x000fe200078e00ff */
[----:B------:R-:W-:-:S03]  /*0bc0*/  IADD3 R7, P0, R7, 0x4, RZ ;  /* 0x0000000407077810 */ /* 0x000fc60007f1e0ff */
[----:B------:R-:W-:Y:S01]  /*0bd0*/  F2FP.BF16.PACK_AB R16, RZ, R15 ;  /* 0x0000000fff10723e */ /* 0x000fe200000010ff */
[----:B------:R-:W-:-:S04]  /*0be0*/  IMAD.WIDE R14, R14, R13, c[0x0][0x190] ;  /* 0x000064000e0e7625 */ /* 0x000fc800078e020d */
[----:B------:R-:W-:Y:S01]  /*0bf0*/  IMAD.X R6, RZ, RZ, R6, P0 ;  /* 0x000000ffff067224 */ /* 0x000fe200000e0606 */
[----:B------:R0:W-:Y:S01]  /*0c00*/  @!P1 STG.E.U16 [R14.64], R16 ;  /* 0x000000100e009986 */ /* 0x0001e2000c101504 */
[----:B------:R-:W-:-:S04]  /*0c10*/  ISETP.GE.U32.AND P0, PT, R7, 0x2fc, PT ;  /* 0x000002fc0700780c */ /* 0x000fc80003f06070 */
[----:B------:R-:W-:-:S13]  /*0c20*/  ISETP.GE.U32.AND.EX P0, PT, R6, RZ, PT, P0 ;  /* 0x000000ff0600720c */ /* 0x000fda0003f06100 */
[----:B0-----:R-:W-:Y:S05]  /*0c30*/  @!P0 BRA `(.L_x_4) ;  /* 0xfffffde000008947 */ /* 0x001fea000383ffff */
[----:B------:R-:W-:Y:S05]  /*0c40*/  EXIT ;  /* 0x000000000000794d */ /* 0x000fea0003800000 */
.L_x_1:
[----:B0-----:R-:W-:Y:S01]  /*0c50*/  MOV R0, 0x0 ;  /* 0x0000000000007802 */ /* 0x001fe20000000f00 */
[----:B------:R-:W-:Y:S01]  /*0c60*/  IMAD.MOV.U32 R5, RZ, RZ, c[0x4][0x1c] ;  /* 0x01000700ff057624 */ /* 0x000fe200078e00ff */
[----:B------:R-:W-:Y:S01]  /*0c70*/  MOV R4, c[0x4][0x18] ;  /* 0x0100060000047a02 */ /* 0x000fe20000000f00 */
[----:B------:R-:W-:Y:S01]  /*0c80*/  IMAD.MOV.U32 R6, RZ, RZ, c[0x4][0x10] ;  /* 0x01000400ff067624 */ /* 0x000fe200078e00ff */
[----:B------:R0:W1:Y:S01]  /*0c90*/  LDC.64 R2, c[0x4][R0] ;  /* 0x0100000000027b82 */ /* 0x0000620000000a00 */
[----:B------:R-:W-:Y:S01]  /*0ca0*/  IMAD.MOV.U32 R7, RZ, RZ, c[0x4][0x14] ;  /* 0x01000500ff077624 */ /* 0x000fe200078e00ff */
[----:B------:R-:W-:Y:S01]  /*0cb0*/  MOV R8, 0x32 ;  /* 0x0000003200087802 */ /* 0x000fe20000000f00 */
[----:B------:R-:W-:Y:S01]  /*0cc0*/  IMAD.MOV.U32 R10, RZ, RZ, c[0x4][0x8] ;  /* 0x01000200ff0a7624 */ /* 0x000fe200078e00ff */
[----:B------:R-:W-:Y:S01]  /*0cd0*/  MOV R13, RZ ;  /* 0x000000ff000d7202 */ /* 0x000fe20000000f00 */
[----:B------:R-:W-:Y:S02]  /*0ce0*/  IMAD.MOV.U32 R11, RZ, RZ, c[0x4][0xc] ;  /* 0x01000300ff0b7624 */ /* 0x000fe400078e00ff */
[----:B------:R-:W-:-:S02]  /*0cf0*/  IMAD.MOV.U32 R12, RZ, RZ, 0x1 ;  /* 0x00000001ff0c7424 */ /* 0x000fc400078e00ff */
[----:B------:R-:W-:Y:S01]  /*0d00*/  LEPC R14 ;  /* 0x00000000000e734e */ /* 0x000fe20000000000 */
[----:B------:R-:W-:-:S02]  /*0d10*/  MOV R9, 0xd80 ;  /* 0x00000d8000097802 */ /* 0x000fc40000000f00 */
[----:B------:R-:W-:Y:S02]  /*0d20*/  MOV R20, 0xd00 ;  /* 0x00000d0000147802 */ /* 0x000fe40000000f00 */
[----:B------:R-:W-:Y:S02]  /*0d30*/  MOV R21, 0x0 ;  /* 0x0000000000157802 */ /* 0x000fe40000000f00 */
[----:B0-----:R-:W-:Y:S02]  /*0d40*/  MOV R0, 0x0 ;  /* 0x0000000000007802 */ /* 0x001fe40000000f00 */
[----:B------:R-:W-:-:S04]  /*0d50*/  IADD3 R20, P0, P1, -R20, R9, R14 ;  /* 0x0000000914147210 */ /* 0x000fc8000791e10e */
[----:B------:R-:W-:-:S04]  /*0d60*/  IADD3.X R21, ~R0, R21, R15, P0, P1 ;  /* 0x0000001500157210 */ /* 0x000fc800007e250f */
[----:B-1----:R-:W-:Y:S05]  /*0d70*/  CALL.ABS.NOINC R2 ;  /* 0x0000000002007343 */ /* 0x002fea0003c00000 */
.L_x_0:
[----:B0-----:R-:W-:Y:S01]  /*0d80*/  MOV R0, 0x0 ;  /* 0x0000000000007802 */ /* 0x001fe20000000f00 */
[----:B------:R-:W-:Y:S01]  /*0d90*/  IMAD.MOV.U32 R4, RZ, RZ, c[0x4][0x30] ;  /* 0x01000c00ff047624 */ /* 0x000fe200078e00ff */
[----:B------:R-:W-:Y:S01]  /*0da0*/  MOV R7, c[0x4][0x2c] ;  /* 0x01000b0000077a02 */ /* 0x000fe20000000f00 */
[----:B------:R-:W-:Y:S01]  /*0db0*/  IMAD.MOV.U32 R5, RZ, RZ, c[0x4][0x34] ;  /* 0x01000d00ff057624 */ /* 0x000fe200078e00ff */
[----:B-----5:R0:W1:Y:S01]  /*0dc0*/  LDC.64 R2, c[0x4][R0] ;  /* 0x0100000000027b82 */ /* 0x0200620000000a00 */
[----:B------:R-:W-:Y:S01]  /*0dd0*/  IMAD.MOV.U32 R6, RZ, RZ, c[0x4][0x28] ;  /* 0x01000a00ff067624 */ /* 0x000fe200078e00ff */
[----:B------:R-:W-:Y:S01]  /*0de0*/  MOV R12, 0x1 ;  /* 0x00000001000c7802 */ /* 0x000fe20000000f00 */
[----:B------:R-:W-:Y:S02]  /*0df0*/  IMAD.MOV.U32 R8, RZ, RZ, 0x2c ;  /* 0x0000002cff087424 */ /* 0x000fe400078e00ff */
[----:B------:R-:W-:Y:S02]  /*0e00*/  IMAD.MOV.U32 R10, RZ, RZ, c[0x4][0x20] ;  /* 0x01000800ff0a7624 */ /* 0x000fe400078e00ff */
[----:B------:R-:W-:-:S02]  /*0e10*/  IMAD.MOV.U32 R11, RZ, RZ, c[0x4][0x24] ;  /* 0x01000900ff0b7624 */ /* 0x000fc400078e00ff */
[----:B------:R-:W-:Y:S02]  /*0e20*/  IMAD.MOV.U32 R13, RZ, RZ, RZ ;  /* 0x000000ffff0d7224 */ /* 0x000fe400078e00ff */
[----:B0-----:R-:W-:Y:S01]  /*0e30*/  LEPC R14 ;  /* 0x00000000000e734e */ /* 0x001fe20000000000 */
[----:B------:R-:W-:Y:S02]  /*0e40*/  MOV R9, 0xeb0 ;  /* 0x00000eb000097802 */ /* 0x000fe40000000f00 */
[----:B------:R-:W-:Y:S02]  /*0e50*/  MOV R20, 0xe30 ;  /* 0x00000e3000147802 */ /* 0x000fe40000000f00 */
[----:B------:R-:W-:Y:S02]  /*0e60*/  MOV R21, 0x0 ;  /* 0x0000000000157802 */ /* 0x000fe40000000f00 */
[----:B------:R-:W-:Y:S02]  /*0e70*/  MOV R0, 0x0 ;  /* 0x0000000000007802 */ /* 0x000fe40000000f00 */
[----:B------:R-:W-:-:S04]  /*0e80*/  IADD3 R20, P0, P1, -R20, R9, R14 ;  /* 0x0000000914147210 */ /* 0x000fc8000791e10e */
[----:B------:R-:W-:-:S04]  /*0e90*/  IADD3.X R21, ~R0, R21, R15, P0, P1 ;  /* 0x0000001500157210 */ /* 0x000fc800007e250f */
[----:B-1----:R-:W-:Y:S05]  /*0ea0*/  CALL.ABS.NOINC R2 ;  /* 0x0000000002007343 */ /* 0x002fea0003c00000 */
.L_x_5:
[----:B------:R-:W-:-:S00]  /*0eb0*/  BRA `(.L_x_5) ;  /* 0xfffffff000007947 */ /* 0x000fc0000383ffff */
[----:B------:R-:W-:-:S00]  /*0ec0*/  NOP ;  /* 0x0000000000007918 */ /* 0x000fc00000000000 */
        /* <DEDUP_REMOVED lines=11> */
.L_x_6:


//--------------------- .nv.global.init           --------------------------
	.section	.nv.global.init,"aw",@progbits
.nv.global.init:
	.type		assertFunc_1,@object
	.size		assertFunc_1,(assertFunc_0 - assertFunc_1)
assertFunc_1:
        /*0000*/ 	.byte	0x75, 0x6e, 0x6b, 0x6e, 0x6f, 0x77, 0x6e, 0x00
	.type		assertFunc_0,@object
	.size		assertFunc_0,(_$_str - assertFunc_0)
assertFunc_0:
        /*0008*/ 	.byte	0x75, 0x6e, 0x6b, 0x6e, 0x6f, 0x77, 0x6e, 0x00
	.type		_$_str,@object
	.size		_$_str,(assertMessage_1 - _$_str)
_$_str:
        /*0010*/ 	.byte	0x5f, 0x5f, 0x43, 0x55, 0x44, 0x41, 0x5f, 0x46, 0x54, 0x5a, 0x00
	.type		assertMessage_1,@object
	.size		assertMessage_1,(assertMessage_0 - assertMessage_1)
assertMessage_1:
        /*001b*/ 	.byte	0x69, 0x6e, 0x64, 0x65, 0x78, 0x20, 0x6f, 0x75, 0x74, 0x20, 0x6f, 0x66, 0x20, 0x62, 0x6f, 0x75
        /*002b*/ 	.byte	0x6e, 0x64, 0x73, 0x3a, 0x20, 0x30, 0x20, 0x3c, 0x3d, 0x20, 0x74, 0x6d, 0x70, 0x31, 0x31, 0x20
        /*003b*/ 	.byte	0x3c, 0x20, 0x37, 0x37, 0x00
	.type		assertMessage_0,@object
	.size		assertMessage_0,(assertFile_0 - assertMessage_0)
assertMessage_0:
        /*0040*/ 	.byte	0x69, 0x6e, 0x64, 0x65, 0x78, 0x20, 0x6f, 0x75, 0x74, 0x20, 0x6f, 0x66, 0x20, 0x62, 0x6f, 0x75
        /*0050*/ 	.byte	0x6e, 0x64, 0x73, 0x3a, 0x20, 0x30, 0x20, 0x3c, 0x3d, 0x20, 0x74, 0x6d, 0x70, 0x34, 0x20, 0x3c
        /*0060*/ 	.byte	0x20, 0x34, 0x39, 0x34, 0x30, 0x38, 0x00
	.type		assertFile_0,@object
	.size		assertFile_0,(assertFile_1 - assertFile_0)
assertFile_0:
        /*0067*/ 	.byte	0x2f, 0x74, 0x6d, 0x70, 0x2f, 0x74, 0x6f, 0x72, 0x63, 0x68, 0x69, 0x6e, 0x64, 0x75, 0x63, 0x74
        /*0077*/ 	.byte	0x6f, 0x72, 0x5f, 0x72, 0x6f, 0x6f, 0x74, 0x2f, 0x76, 0x74, 0x2f, 0x63, 0x76, 0x74, 0x69, 0x37
        /*0087*/ 	.byte	0x6e, 0x35, 0x6b, 0x32, 0x72, 0x32, 0x7a, 0x70, 0x76, 0x77, 0x65, 0x66, 0x6b, 0x71, 0x78, 0x6a
        /*0097*/ 	.byte	0x6c, 0x72, 0x6f, 0x6e, 0x35, 0x35, 0x6b, 0x77, 0x62, 0x37, 0x73, 0x73, 0x6a, 0x62, 0x6d, 0x32
        /*00a7*/ 	.byte	0x34, 0x75, 0x63, 0x63, 0x65, 0x7a, 0x62, 0x66, 0x79, 0x67, 0x6b, 0x75, 0x64, 0x62, 0x62, 0x2e
        /*00b7*/ 	.byte	0x70, 0x79, 0x00
	.type		assertFile_1,@object
	.size		assertFile_1,(.L_1 - assertFile_1)
assertFile_1:
        /*00ba*/ 	.byte	0x2f, 0x74, 0x6d, 0x70, 0x2f, 0x74, 0x6f, 0x72, 0x63, 0x68, 0x69, 0x6e, 0x64, 0x75, 0x63, 0x74
        /*00ca*/ 	.byte	0x6f, 0x72, 0x5f, 0x72, 0x6f, 0x6f, 0x74, 0x2f, 0x76, 0x74, 0x2f, 0x63, 0x76, 0x74, 0x69, 0x37
        /*00da*/ 	.byte	0x6e, 0x35, 0x6b, 0x32, 0x72, 0x32, 0x7a, 0x70, 0x76, 0x77, 0x65, 0x66, 0x6b, 0x71, 0x78, 0x6a
        /*00ea*/ 	.byte	0x6c, 0x72, 0x6f, 0x6e, 0x35, 0x35, 0x6b, 0x77, 0x62, 0x37, 0x73, 0x73, 0x6a, 0x62, 0x6d, 0x32
        /*00fa*/ 	.byte	0x34, 0x75, 0x63, 0x63, 0x65, 0x7a, 0x62, 0x66, 0x79, 0x67, 0x6b, 0x75, 0x64, 0x62, 0x62, 0x2e
        /*010a*/ 	.byte	0x70, 0x79, 0x00
.L_1:


//--------------------- SYMBOLS --------------------------

	.type		__assertfail,@function
